	.headerflags	@"EF_CUDA_TEXMODE_UNIFIED EF_CUDA_64BIT_ADDRESS EF_CUDA_ACCELERATORS EF_CUDA_SM90 EF_CUDA_VIRTUAL_SM(EF_CUDA_SM90)"
	.elftype	@"ET_EXEC"


//--------------------- .nv.info                  --------------------------
	.section	.nv.info,"",@"SHT_CUDA_INFO"
	.align	4


	//----- nvinfo : EIATTR_REGCOUNT
	.align		4
        /*0000*/ 	.byte	0x04, 0x2f
        /*0002*/ 	.short	(.L_1 - .L_0)
	.align		4
.L_0:
        /*0004*/ 	.word	index@(triton_poi_fused__softmax_0)
        /*0008*/ 	.word	0x00000014


	//----- nvinfo : EIATTR_MIN_STACK_SIZE
	.align		4
.L_1:
        /*000c*/ 	.byte	0x04, 0x12
        /*000e*/ 	.short	(.L_3 - .L_2)
	.align		4
.L_2:
        /*0010*/ 	.word	index@(triton_poi_fused__softmax_0)
        /*0014*/ 	.word	0x00000000


	//----- nvinfo : EIATTR_FRAME_SIZE
	.align		4
.L_3:
        /*0018*/ 	.byte	0x04, 0x11
        /*001a*/ 	.short	(.L_5 - .L_4)
	.align		4
.L_4:
        /*001c*/ 	.word	index@(triton_poi_fused__softmax_0)
        /*0020*/ 	.word	0x00000000


	//----- nvinfo : EIATTR_MIN_STACK_SIZE
	.align		4
.L_5:
        /*0024*/ 	.byte	0x04, 0x12
        /*0026*/ 	.short	(.L_7 - .L_6)
	.align		4
.L_6:
        /*0028*/ 	.word	index@(triton_poi_fused__softmax_0)
        /*002c*/ 	.word	0x00000000
.L_7:


//--------------------- .nv.info.triton_poi_fused__softmax_0 --------------------------
	.section	.nv.info.triton_poi_fused__softmax_0,"",@"SHT_CUDA_INFO"
	.sectionflags	@""
	.align	4


	//----- nvinfo : EIATTR_CUDA_API_VERSION
	.align		4
        /*0000*/ 	.byte	0x04, 0x37
        /*0002*/ 	.short	(.L_9 - .L_8)
.L_8:
        /*0004*/ 	.word	0x0000007c


	//----- nvinfo : EIATTR_KPARAM_INFO
	.align		4
.L_9:
        /*0008*/ 	.byte	0x04, 0x17
        /*000a*/ 	.short	(.L_11 - .L_10)
.L_10:
        /*000c*/ 	.word	0x00000000
        /*0010*/ 	.short	0x0002
        /*0012*/ 	.short	0x0010
        /*0014*/ 	.byte	0x00, 0xf0, 0x11, 0x00


	//----- nvinfo : EIATTR_KPARAM_INFO
	.align		4
.L_11:
        /*0018*/ 	.byte	0x04, 0x17
        /*001a*/ 	.short	(.L_13 - .L_12)
.L_12:
        /*001c*/ 	.word	0x00000000
        /*0020*/ 	.short	0x0001
        /*0022*/ 	.short	0x0008
        /*0024*/ 	.byte	0x00, 0xf4, 0x21, 0x00


	//----- nvinfo : EIATTR_KPARAM_INFO
	.align		4
.L_13:
        /*0028*/ 	.byte	0x04, 0x17
        /*002a*/ 	.short	(.L_15 - .L_14)
.L_14:
        /*002c*/ 	.word	0x00000000
        /*0030*/ 	.short	0x0000
        /*0032*/ 	.short	0x0000
        /*0034*/ 	.byte	0x00, 0xf4, 0x21, 0x00


	//----- nvinfo : EIATTR_SPARSE_MMA_MASK
	.align		4
.L_15:
        /*0038*/ 	.byte	0x03, 0x50
        /*003a*/ 	.short	0x0000


	//----- nvinfo : EIATTR_MAXREG_COUNT
	.align		4
        /*003c*/ 	.byte	0x03, 0x1b
        /*003e*/ 	.short	0x00ff


	//----- nvinfo : EIATTR_EXIT_INSTR_OFFSETS
	.align		4
        /*0040*/ 	.byte	0x04, 0x1c
        /*0042*/ 	.short	(.L_17 - .L_16)


	//   ....[0]....
.L_16:
        /*0044*/ 	.word	0x00000320


	//   ....[1]....
        /*0048*/ 	.word	0x00000340


	//----- nvinfo : EIATTR_REQNTID
	.align		4
.L_17:
        /*004c*/ 	.byte	0x04, 0x10
        /*004e*/ 	.short	(.L_19 - .L_18)
.L_18:
        /*0050*/ 	.word	0x00000080
        /*0054*/ 	.word	0x00000001
        /*0058*/ 	.word	0x00000001


	//----- nvinfo : EIATTR_CBANK_PARAM_SIZE
	.align		4
.L_19:
        /*005c*/ 	.byte	0x03, 0x19
        /*005e*/ 	.short	0x0014


	//----- nvinfo : EIATTR_PARAM_CBANK
	.align		4
        /*0060*/ 	.byte	0x04, 0x0a
        /*0062*/ 	.short	(.L_21 - .L_20)
	.align		4
.L_20:
        /*0064*/ 	.word	index@(.nv.constant0.triton_poi_fused__softmax_0)
        /*0068*/ 	.short	0x0210
        /*006a*/ 	.short	0x0014


	//----- nvinfo : EIATTR_SW_WAR
	.align		4
.L_21:
        /*006c*/ 	.byte	0x04, 0x36
        /*006e*/ 	.short	(.L_23 - .L_22)
.L_22:
        /*0070*/ 	.word	0x00000008
.L_23:


//--------------------- .nv.callgraph             --------------------------
	.section	.nv.callgraph,"",@"SHT_CUDA_CALLGRAPH"
	.align	4
	.sectionentsize	8
	.align		4
        /*0000*/ 	.word	0x00000000
	.align		4
        /*0004*/ 	.word	0xffffffff
	.align		4
        /*0008*/ 	.word	0x00000000
	.align		4
        /*000c*/ 	.word	0xfffffffe
	.align		4
        /*0010*/ 	.word	0x00000000
	.align		4
        /*0014*/ 	.word	0xfffffffd
	.align		4
        /*0018*/ 	.word	0x00000000
	.align		4
        /*001c*/ 	.word	0xfffffffc


//--------------------- .text.triton_poi_fused__softmax_0 --------------------------
	.section	.text.triton_poi_fused__softmax_0,"ax",@progbits
	.align	128
        .global         triton_poi_fused__softmax_0
        .type           triton_poi_fused__softmax_0,@function
        .size           triton_poi_fused__softmax_0,(.L_x_1 - triton_poi_fused__softmax_0)
        .other          triton_poi_fused__softmax_0,@"STO_CUDA_ENTRY STV_DEFAULT"
triton_poi_fused__softmax_0:
.text.triton_poi_fused__softmax_0:
[----:B------:R-:W0:Y:S02]  /*0000*/  LDC R1, c[0x0][0x28] ;  /* 0x00000a00ff017b82 */ /* 0x000e240000000800 */
[----:B------:R-:W1:Y:S01]  /*0010*/  S2R R5, SR_TID.X ;  /* 0x0000000000057919 */ /* 0x000e620000002100 */
[----:B------:R-:W2:Y:S01]  /*0020*/  LDC.64 R2, c[0x0][0x210] ;  /* 0x00008400ff027b82 */ /* 0x000ea20000000a00 */
[----:B------:R-:W-:Y:S01]  /*0030*/  IMAD.MOV.U32 R17, RZ, RZ, RZ ;  /* 0x000000ffff117224 */ /* 0x000fe200078e00ff */
[----:B------:R-:W-:Y:S01]  /*0040*/  ULDC.64 UR4, c[0x0][0x208] ;  /* 0x0000820000047ab9 */ /* 0x000fe20000000a00 */
[----:B------:R-:W3:Y:S01]  /*0050*/  S2R R0, SR_CTAID.X ;  /* 0x0000000000007919 */ /* 0x000ee20000002500 */
[----:B-1----:R-:W-:Y:S02]  /*0060*/  LOP3.LUT R5, R5, 0x7f, RZ, 0xc0, !PT ;  /* 0x0000007f05057812 */ /* 0x002fe400078ec0ff */
[----:B---3--:R-:W-:-:S03]  /*0070*/  SHF.R.S32.HI R4, RZ, 0x18, R0 ;  /* 0x00000018ff047819 */ /* 0x008fc60000011400 */
[----:B------:R-:W-:Y:S01]  /*0080*/  IMAD R5, R0, 0x80, R5 ;  /* 0x0000008000057824 */ /* 0x000fe200078e0205 */
[----:B------:R-:W-:-:S04]  /*0090*/  SGXT R0, R4, 0x1 ;  /* 0x000000010400781a */ /* 0x000fc80000000200 */
[----:B------:R-:W-:Y:S02]  /*00a0*/  ISETP.GE.AND P0, PT, R5, 0x100, PT ;  /* 0x000001000500780c */ /* 0x000fe40003f06270 */
[CC--:B------:R-:W-:Y:S02]  /*00b0*/  LEA.HI R4, R0.reuse, R5.reuse, RZ, 0x4 ;  /* 0x0000000500047211 */ /* 0x0c0fe400078f20ff */
[----:B------:R-:W-:Y:S02]  /*00c0*/  LEA.HI R0, R0, R5, RZ, 0x6 ;  /* 0x0000000500007211 */ /* 0x000fe400078f30ff */
[----:B------:R-:W-:Y:S02]  /*00d0*/  LOP3.LUT R4, R4, 0xfffffff0, RZ, 0xc0, !PT ;  /* 0xfffffff004047812 */ /* 0x000fe400078ec0ff */
[----:B------:R-:W-:-:S04]  /*00e0*/  LOP3.LUT R0, R0, 0xffffffc0, RZ, 0xc0, !PT ;  /* 0xffffffc000007812 */ /* 0x000fc800078ec0ff */
[----:B------:R-:W-:-:S05]  /*00f0*/  IADD3 R13, R0, R5, -R4 ;  /* 0x00000005000d7210 */ /* 0x000fca0007ffe804 */
[----:B--2---:R-:W-:-:S04]  /*0100*/  IMAD.WIDE R6, R13, 0x4, R2 ;  /* 0x000000040d067825 */ /* 0x004fc800078e0202 */
[----:B------:R-:W-:Y:S01]  /*0110*/  VIADD R9, R13, 0x10 ;  /* 0x000000100d097836 */ /* 0x000fe20000000000 */
[----:B------:R-:W2:Y:S01]  /*0120*/  @!P0 LDG.E.EL R17, desc[UR4][R6.64] ;  /* 0x0000000406118981 */ /* 0x000ea2000c2e1900 */
[----:B------:R-:W-:Y:S02]  /*0130*/  IMAD.MOV.U32 R4, RZ, RZ, RZ ;  /* 0x000000ffff047224 */ /* 0x000fe400078e00ff */
[----:B------:R-:W-:Y:S01]  /*0140*/  IMAD.WIDE R8, R9, 0x4, R2 ;  /* 0x0000000409087825 */ /* 0x000fe200078e0202 */
[----:B------:R-:W-:-:S03]  /*0150*/  CS2R R14, SRZ ;  /* 0x00000000000e7805 */ /* 0x000fc6000001ff00 */
[----:B------:R-:W-:Y:S01]  /*0160*/  VIADD R11, R13, 0x20 ;  /* 0x000000200d0b7836 */ /* 0x000fe20000000000 */
[----:B------:R-:W3:Y:S03]  /*0170*/  @!P0 LDG.E.EL R4, desc[UR4][R8.64] ;  /* 0x0000000408048981 */ /* 0x000ee6000c2e1900 */
[----:B------:R-:W-:-:S05]  /*0180*/  IMAD.WIDE R10, R11, 0x4, R2 ;  /* 0x000000040b0a7825 */ /* 0x000fca00078e0202 */
[----:B------:R-:W4:Y:S01]  /*0190*/  @!P0 LDG.E.EL R14, desc[UR4][R10.64] ;  /* 0x000000040a0e8981 */ /* 0x000f22000c2e1900 */
[----:B------:R-:W-:-:S04]  /*01a0*/  VIADD R13, R13, 0x30 ;  /* 0x000000300d0d7836 */ /* 0x000fc80000000000 */
[----:B------:R-:W-:-:S05]  /*01b0*/  IMAD.WIDE R12, R13, 0x4, R2 ;  /* 0x000000040d0c7825 */ /* 0x000fca00078e0202 */
[----:B------:R-:W5:Y:S01]  /*01c0*/  @!P0 LDG.E.EL R15, desc[UR4][R12.64] ;  /* 0x000000040c0f8981 */ /* 0x000f62000c2e1900 */
[----:B------:R-:W-:Y:S02]  /*01d0*/  IMAD.MOV.U32 R0, RZ, RZ, RZ ;  /* 0x000000ffff007224 */ /* 0x000fe400078e00ff */
[----:B------:R-:W-:-:S05]  /*01e0*/  IMAD.WIDE R2, R5, 0x4, R2 ;  /* 0x0000000405027825 */ /* 0x000fca00078e0202 */
[----:B------:R1:W5:Y:S02]  /*01f0*/  @!P0 LDG.E R0, desc[UR4][R2.64] ;  /* 0x0000000402008981 */ /* 0x000364000c1e1900 */
[----:B-1----:R-:W1:Y:S02]  /*0200*/  LDC.64 R2, c[0x0][0x218] ;  /* 0x00008600ff027b82 */ /* 0x002e640000000a00 */
[----:B-1----:R-:W-:Y:S01]  /*0210*/  IMAD.WIDE R2, R5, 0x4, R2 ;  /* 0x0000000405027825 */ /* 0x002fe200078e0202 */
[C---:B--2---:R-:W-:Y:S02]  /*0220*/  FSETP.NAN.AND P2, PT, R17.reuse, R17, PT ;  /* 0x000000111100720b */ /* 0x044fe40003f48000 */
[----:B---3--:R-:W-:-:S11]  /*0230*/  FSETP.GT.AND P1, PT, R17, R4, PT ;  /* 0x000000041100720b */ /* 0x008fd60003f24000 */
[----:B------:R-:W-:-:S04]  /*0240*/  @!P2 FSEL R17, R17, R4, P1 ;  /* 0x000000041111a208 */ /* 0x000fc80000800000 */
[C---:B----4-:R-:W-:Y:S02]  /*0250*/  FSETP.GT.AND P1, PT, R17.reuse, R14, PT ;  /* 0x0000000e1100720b */ /* 0x050fe40003f24000 */
[----:B------:R-:W-:-:S11]  /*0260*/  FSETP.NAN.AND P2, PT, R17, R17, PT ;  /* 0x000000111100720b */ /* 0x000fd60003f48000 */
[----:B------:R-:W-:-:S04]  /*0270*/  @!P1 FSEL R17, R17, R14, P2 ;  /* 0x0000000e11119208 */ /* 0x000fc80001000000 */
[C---:B-----5:R-:W-:Y:S02]  /*0280*/  FSETP.GT.AND P1, PT, R17.reuse, R15, PT ;  /* 0x0000000f1100720b */ /* 0x060fe40003f24000 */
[----:B------:R-:W-:-:S11]  /*0290*/  FSETP.NAN.AND P2, PT, R17, R17, PT ;  /* 0x000000111100720b */ /* 0x000fd60003f48000 */
[----:B------:R-:W-:-:S05]  /*02a0*/  @!P1 FSEL R17, R17, R15, P2 ;  /* 0x0000000f11119208 */ /* 0x000fca0001000000 */
[----:B------:R-:W-:-:S04]  /*02b0*/  FADD R0, -R17, R0 ;  /* 0x0000000011007221 */ /* 0x000fc80000000100 */
[----:B------:R-:W-:-:S04]  /*02c0*/  FMUL R0, R0, 0.5 ;  /* 0x3f00000000007820 */ /* 0x000fc80000400000 */
[----:B------:R-:W-:-:S05]  /*02d0*/  FMUL R0, R0, 1.4426950216293334961 ;  /* 0x3fb8aa3b00007820 */ /* 0x000fca0000400000 */
[----:B------:R-:W-:-:S13]  /*02e0*/  FSETP.GEU.AND P1, PT, R0, -126, PT ;  /* 0xc2fc00000000780b */ /* 0x000fda0003f2e000 */
[----:B------:R-:W-:-:S04]  /*02f0*/  @!P1 FMUL R0, R0, 0.5 ;  /* 0x3f00000000009820 */ /* 0x000fc80000400000 */
[----:B------:R-:W1:Y:S02]  /*0300*/  MUFU.EX2 R7, R0 ;  /* 0x0000000000077308 */ /* 0x000e640000000800 */
[----:B-1----:R-:W-:Y:S01]  /*0310*/  @!P1 FMUL R7, R7, R7 ;  /* 0x0000000707079220 */ /* 0x002fe20000400000 */
[----:B------:R-:W-:Y:S06]  /*0320*/  @P0 EXIT ;  /* 0x000000000000094d */ /* 0x000fec0003800000 */
[----:B------:R-:W-:Y:S01]  /*0330*/  STG.E desc[UR4][R2.64], R7 ;  /* 0x0000000702007986 */ /* 0x000fe2000c101904 */
[----:B------:R-:W-:Y:S05]  /*0340*/  EXIT ;  /* 0x000000000000794d */ /* 0x000fea0003800000 */
.L_x_0:
[----:B------:R-:W-:-:S00]  /*0350*/  BRA `(.L_x_0) ;  /* 0xfffffffc00fc7947 */ /* 0x000fc0000383ffff */
[----:B------:R-:W-:-:S00]  /*0360*/  NOP ;  /* 0x0000000000007918 */ /* 0x000fc00000000000 */
        /* <DEDUP_REMOVED lines=9> */
.L_x_1:


//--------------------- .nv.constant0.triton_poi_fused__softmax_0 --------------------------
	.section	.nv.constant0.triton_poi_fused__softmax_0,"a",@progbits
	.sectionflags	@""
	.align	4
.nv.constant0.triton_poi_fused__softmax_0:
	.zero		548
